//
// Generated by NVIDIA NVVM Compiler
//
// Compiler Build ID: CL-36424714
// Cuda compilation tools, release 13.0, V13.0.88
// Based on NVVM 20.0.0
//

.version 9.0
.target sm_100
.address_size 64

	// .globl	_Z11findLargestPiiS_
// _ZZ11findLargestPiiS_E5cache has been demoted

.visible .entry _Z11findLargestPiiS_(
	.param .u64 .ptr .align 1 _Z11findLargestPiiS__param_0,
	.param .u32 _Z11findLargestPiiS__param_1,
	.param .u64 .ptr .align 1 _Z11findLargestPiiS__param_2
)
{
	.reg .pred 	%p<8>;
	.reg .b32 	%r<26>;
	.reg .b64 	%rd<9>;
	.reg .b64 	%fd<9>;
	// demoted variable
	.shared .align 8 .b8 _ZZ11findLargestPiiS_E5cache[8192];
	ld.param.u64 	%rd2, [_Z11findLargestPiiS__param_0];
	ld.param.u32 	%r14, [_Z11findLargestPiiS__param_1];
	ld.param.u64 	%rd3, [_Z11findLargestPiiS__param_2];
	mov.u32 	%r1, %tid.x;
	mov.u32 	%r2, %ctaid.x;
	mov.u32 	%r25, %ntid.x;
	mad.lo.s32 	%r24, %r2, %r25, %r1;
	setp.ge.s32 	%p1, %r24, %r14;
	mov.f64 	%fd8, 0d0000000000000000;
	@%p1 bra 	$L__BB0_4;
	mov.u32 	%r16, %nctaid.x;
	mul.lo.s32 	%r5, %r25, %r16;
	cvta.to.global.u64 	%rd1, %rd2;
	mov.b32 	%r23, 0;
$L__BB0_2:
	mul.wide.s32 	%rd4, %r24, 4;
	add.s64 	%rd5, %rd1, %rd4;
	ld.global.u32 	%r17, [%rd5];
	max.s32 	%r23, %r17, %r23;
	add.s32 	%r24, %r24, %r5;
	setp.lt.s32 	%p2, %r24, %r14;
	@%p2 bra 	$L__BB0_2;
	cvt.rn.f64.s32 	%fd8, %r23;
$L__BB0_4:
	shl.b32 	%r18, %r1, 3;
	mov.u32 	%r19, _ZZ11findLargestPiiS_E5cache;
	add.s32 	%r10, %r19, %r18;
	st.shared.f64 	[%r10], %fd8;
	bar.sync 	0;
	setp.lt.u32 	%p3, %r25, 2;
	@%p3 bra 	$L__BB0_9;
$L__BB0_5:
	mov.u32 	%r11, %r25;
	shr.u32 	%r25, %r11, 1;
	setp.ge.u32 	%p4, %r1, %r25;
	@%p4 bra 	$L__BB0_8;
	ld.shared.f64 	%fd3, [%r10];
	shl.b32 	%r20, %r25, 3;
	add.s32 	%r13, %r10, %r20;
	ld.shared.f64 	%fd4, [%r13];
	setp.geu.f64 	%p5, %fd3, %fd4;
	@%p5 bra 	$L__BB0_8;
	cvt.rzi.s32.f64 	%r21, %fd3;
	st.shared.f64 	[%r10], %fd4;
	cvt.rn.f64.s32 	%fd6, %r21;
	st.shared.f64 	[%r13], %fd6;
$L__BB0_8:
	bar.sync 	0;
	setp.gt.u32 	%p6, %r11, 3;
	@%p6 bra 	$L__BB0_5;
$L__BB0_9:
	setp.ne.s32 	%p7, %r1, 0;
	@%p7 bra 	$L__BB0_11;
	ld.shared.f64 	%fd7, [_ZZ11findLargestPiiS_E5cache];
	cvt.rzi.s32.f64 	%r22, %fd7;
	cvta.to.global.u64 	%rd6, %rd3;
	mul.wide.u32 	%rd7, %r2, 4;
	add.s64 	%rd8, %rd6, %rd7;
	st.global.u32 	[%rd8], %r22;
$L__BB0_11:
	ret;

}


// ===== COMPILED SASS (sm_100) =====

	.target	sm_100

	.elftype	@"ET_EXEC"


//--------------------- .note.nv.tkinfo           --------------------------
	.section	.note.nv.tkinfo,"",@"SHT_NOTE"
	.sectionflags	@"SHF_NOTE_NV_TKINFO"
	.tkinfo
        /*0018*/ 	.word	0x00000002
        /*0030*/ 	.string	""
        /*0030*/ 	.string	"ptxas"
        /*0030*/ 	.string	"Cuda compilation tools, release 13.0, V13.0.88"
        /*0030*/ 	.string	"Build cuda_13.0.r13.0/compiler.36424714_0"
        /*0030*/ 	.string	"-arch sm_100 -m 64 "



//--------------------- .note.nv.cuinfo           --------------------------
	.section	.note.nv.cuinfo,"",@"SHT_NOTE"
	.sectionflags	@"SHF_NOTE_NV_CUINFO"
        /*0018*/ 	.short	0x0002
        /*001a*/ 	.short	0x0064
        /*001c*/ 	.short	0x0082
	.zero		2


//--------------------- .nv.info                  --------------------------
	.section	.nv.info,"",@"SHT_CUDA_INFO"
	.align	4


	//----- nvinfo : EIATTR_REGCOUNT
	.align		4
        /*0000*/ 	.byte	0x04, 0x2f
        /*0002*/ 	.short	(.L_1 - .L_0)
	.align		4
.L_0:
        /*0004*/ 	.word	index@(_Z11findLargestPiiS_)
        /*0008*/ 	.word	0x00000010


	//----- nvinfo : EIATTR_FRAME_SIZE
	.align		4
.L_1:
        /*000c*/ 	.byte	0x04, 0x11
        /*000e*/ 	.short	(.L_3 - .L_2)
	.align		4
.L_2:
        /*0010*/ 	.word	index@(_Z11findLargestPiiS_)
        /*0014*/ 	.word	0x00000000


	//----- nvinfo : EIATTR_MIN_STACK_SIZE
	.align		4
.L_3:
        /*0018*/ 	.byte	0x04, 0x12
        /*001a*/ 	.short	(.L_5 - .L_4)
	.align		4
.L_4:
        /*001c*/ 	.word	index@(_Z11findLargestPiiS_)
        /*0020*/ 	.word	0x00000000
.L_5:


//--------------------- .nv.compat                --------------------------
	.section	.nv.compat,"",@"SHT_CUDA_COMPAT_INFO"
	.align	4
        /*0000*/ 	.byte	0x02, 0x09, 0x00, 0x00, 0x02, 0x02, 0x01, 0x00, 0x02, 0x05, 0x05, 0x00, 0x03, 0x07, 0x01, 0x01
        /*0010*/ 	.byte	0x02, 0x03, 0x00, 0x00, 0x02, 0x06, 0x01, 0x00, 0x04, 0x0b, 0x08, 0x00, 0x01, 0x00, 0x00, 0x00
        /*0020*/ 	.byte	0x00, 0x00, 0x00, 0x00


//--------------------- .nv.info._Z11findLargestPiiS_ --------------------------
	.section	.nv.info._Z11findLargestPiiS_,"",@"SHT_CUDA_INFO"
	.sectionflags	@""
	.align	4


	//----- nvinfo : EIATTR_CUDA_API_VERSION
	.align		4
        /*0000*/ 	.byte	0x04, 0x37
        /*0002*/ 	.short	(.L_7 - .L_6)
.L_6:
        /*0004*/ 	.word	0x00000082


	//----- nvinfo : EIATTR_KPARAM_INFO
	.align		4
.L_7:
        /*0008*/ 	.byte	0x04, 0x17
        /*000a*/ 	.short	(.L_9 - .L_8)
.L_8:
        /*000c*/ 	.word	0x00000000
        /*0010*/ 	.short	0x0002
        /*0012*/ 	.short	0x0010
        /*0014*/ 	.byte	0x00, 0xf5, 0x21, 0x00


	//----- nvinfo : EIATTR_KPARAM_INFO
	.align		4
.L_9:
        /*0018*/ 	.byte	0x04, 0x17
        /*001a*/ 	.short	(.L_11 - .L_10)
.L_10:
        /*001c*/ 	.word	0x00000000
        /*0020*/ 	.short	0x0001
        /*0022*/ 	.short	0x0008
        /*0024*/ 	.byte	0x00, 0xf0, 0x11, 0x00


	//----- nvinfo : EIATTR_KPARAM_INFO
	.align		4
.L_11:
        /*0028*/ 	.byte	0x04, 0x17
        /*002a*/ 	.short	(.L_13 - .L_12)
.L_12:
        /*002c*/ 	.word	0x00000000
        /*0030*/ 	.short	0x0000
        /*0032*/ 	.short	0x0000
        /*0034*/ 	.byte	0x00, 0xf5, 0x21, 0x00


	//----- nvinfo : EIATTR_SPARSE_MMA_MASK
	.align		4
.L_13:
        /*0038*/ 	.byte	0x03, 0x50
        /*003a*/ 	.short	0x0000


	//----- nvinfo : EIATTR_MAXREG_COUNT
	.align		4
        /*003c*/ 	.byte	0x03, 0x1b
        /*003e*/ 	.short	0x00ff


	//----- nvinfo : EIATTR_NUM_BARRIERS
	.align		4
        /*0040*/ 	.byte	0x02, 0x4c
        /*0042*/ 	.byte	0x01
	.zero		1


	//----- nvinfo : EIATTR_MERCURY_ISA_VERSION
	.align		4
        /*0044*/ 	.byte	0x03, 0x5f
        /*0046*/ 	.short	0x0101


	//----- nvinfo : EIATTR_VRC_CTA_INIT_COUNT
	.align		4
        /*0048*/ 	.byte	0x02, 0x4a
	.zero		1
	.zero		1


	//----- nvinfo : EIATTR_EXIT_INSTR_OFFSETS
	.align		4
        /*004c*/ 	.byte	0x04, 0x1c
        /*004e*/ 	.short	(.L_15 - .L_14)


	//   ....[0]....
.L_14:
        /*0050*/ 	.word	0x00000340


	//   ....[1]....
        /*0054*/ 	.word	0x000003d0


	//----- nvinfo : EIATTR_CRS_STACK_SIZE
	.align		4
.L_15:
        /*0058*/ 	.byte	0x04, 0x1e
        /*005a*/ 	.short	(.L_17 - .L_16)
.L_16:
        /*005c*/ 	.word	0x00000000


	//----- nvinfo : EIATTR_CBANK_PARAM_SIZE
	.align		4
.L_17:
        /*0060*/ 	.byte	0x03, 0x19
        /*0062*/ 	.short	0x0018


	//----- nvinfo : EIATTR_PARAM_CBANK
	.align		4
        /*0064*/ 	.byte	0x04, 0x0a
        /*0066*/ 	.short	(.L_19 - .L_18)
	.align		4
.L_18:
        /*0068*/ 	.word	index@(.nv.constant0._Z11findLargestPiiS_)
        /*006c*/ 	.short	0x0380
        /*006e*/ 	.short	0x0018


	//----- nvinfo : EIATTR_SW_WAR
	.align		4
.L_19:
        /*0070*/ 	.byte	0x04, 0x36
        /*0072*/ 	.short	(.L_21 - .L_20)
.L_20:
        /*0074*/ 	.word	0x00000008
.L_21:


//--------------------- .nv.callgraph             --------------------------
	.section	.nv.callgraph,"",@"SHT_CUDA_CALLGRAPH"
	.align	4
	.sectionentsize	8
	.align		4
        /*0000*/ 	.word	0x00000000
	.align		4
        /*0004*/ 	.word	0xffffffff
	.align		4
        /*0008*/ 	.word	0x00000000
	.align		4
        /*000c*/ 	.word	0xfffffffe
	.align		4
        /*0010*/ 	.word	0x00000000
	.align		4
        /*0014*/ 	.word	0xfffffffd
	.align		4
        /*0018*/ 	.word	0x00000000
	.align		4
        /*001c*/ 	.word	0xfffffffc


//--------------------- .text._Z11findLargestPiiS_ --------------------------
	.section	.text._Z11findLargestPiiS_,"ax",@progbits
	.align	128
        .global         _Z11findLargestPiiS_
        .type           _Z11findLargestPiiS_,@function
        .size           _Z11findLargestPiiS_,(.L_x_9 - _Z11findLargestPiiS_)
        .other          _Z11findLargestPiiS_,@"STO_CUDA_ENTRY STV_DEFAULT"
_Z11findLargestPiiS_:
.text._Z11findLargestPiiS_:
[----:B------:R-:W-:Y:S01]  /*0000*/  LDC R1, c[0x0][0x37c] ;  /* 0x0000df00ff017b82 */ /* 0x000fe20000000800 */
[----:B------:R-:W0:Y:S01]  /*0010*/  S2R R11, SR_TID.X ;  /* 0x00000000000b7919 */ /* 0x000e220000002100 */
[----:B------:R-:W1:Y:S01]  /*0020*/  LDCU UR4, c[0x0][0x360] ;  /* 0x00006c00ff0477ac */ /* 0x000e620008000800 */
[----:B------:R-:W-:Y:S01]  /*0030*/  BSSY.RECONVERGENT B0, `(.L_x_0) ;  /* 0x0000016000007945 */ /* 0x000fe20003800200 */
[----:B------:R-:W-:Y:S01]  /*0040*/  CS2R R2, SRZ ;  /* 0x0000000000027805 */ /* 0x000fe2000001ff00 */
[----:B------:R-:W0:Y:S01]  /*0050*/  S2R R10, SR_CTAID.X ;  /* 0x00000000000a7919 */ /* 0x000e220000002500 */
[----:B------:R-:W2:Y:S01]  /*0060*/  LDCU UR5, c[0x0][0x388] ;  /* 0x00007100ff0577ac */ /* 0x000ea20008000800 */
[----:B------:R-:W3:Y:S01]  /*0070*/  LDCU.64 UR6, c[0x0][0x358] ;  /* 0x00006b00ff0677ac */ /* 0x000ee20008000a00 */
[----:B-1----:R-:W-:Y:S02]  /*0080*/  IMAD.U32 R8, RZ, RZ, UR4 ;  /* 0x00000004ff087e24 */ /* 0x002fe4000f8e00ff */
[----:B0-----:R-:W-:-:S05]  /*0090*/  IMAD R0, R10, UR4, R11 ;  /* 0x000000040a007c24 */ /* 0x001fca000f8e020b */
[----:B--2---:R-:W-:-:S13]  /*00a0*/  ISETP.GE.AND P0, PT, R0, UR5, PT ;  /* 0x0000000500007c0c */ /* 0x004fda000bf06270 */
[----:B---3--:R-:W-:Y:S05]  /*00b0*/  @P0 BRA `(.L_x_1) ;  /* 0x0000000000340947 */ /* 0x008fea0003800000 */
[----:B------:R-:W0:Y:S01]  /*00c0*/  LDC.64 R4, c[0x0][0x380] ;  /* 0x0000e000ff047b82 */ /* 0x000e220000000a00 */
[----:B------:R-:W1:Y:S01]  /*00d0*/  LDCU UR4, c[0x0][0x370] ;  /* 0x00006e00ff0477ac */ /* 0x000e620008000800 */
[----:B------:R-:W-:Y:S01]  /*00e0*/  BSSY.RECONVERGENT B1, `(.L_x_2) ;  /* 0x0000009000017945 */ /* 0x000fe20003800200 */
[----:B------:R-:W-:Y:S02]  /*00f0*/  IMAD.MOV.U32 R6, RZ, RZ, RZ ;  /* 0x000000ffff067224 */ /* 0x000fe400078e00ff */
[----:B-1----:R-:W-:-:S07]  /*0100*/  IMAD R7, R8, UR4, RZ ;  /* 0x0000000408077c24 */ /* 0x002fce000f8e02ff */
.L_x_3:
[----:B0-----:R-:W-:-:S06]  /*0110*/  IMAD.WIDE R2, R0, 0x4, R4 ;  /* 0x0000000400027825 */ /* 0x001fcc00078e0204 */
[----:B------:R-:W2:Y:S01]  /*0120*/  LDG.E R3, desc[UR6][R2.64] ;  /* 0x0000000602037981 */ /* 0x000ea2000c1e1900 */
[----:B------:R-:W-:-:S05]  /*0130*/  IMAD.IADD R0, R7, 0x1, R0 ;  /* 0x0000000107007824 */ /* 0x000fca00078e0200 */
[----:B------:R-:W-:Y:S02]  /*0140*/  ISETP.GE.AND P0, PT, R0, UR5, PT ;  /* 0x0000000500007c0c */ /* 0x000fe4000bf06270 */
[----:B--2---:R-:W-:-:S11]  /*0150*/  VIMNMX R6, PT, PT, R3, R6, !PT ;  /* 0x0000000603067248 */ /* 0x004fd60007fe0100 */
[----:B------:R-:W-:Y:S05]  /*0160*/  @!P0 BRA `(.L_x_3) ;  /* 0xfffffffc00e88947 */ /* 0x000fea000383ffff */
[----:B------:R-:W-:Y:S05]  /*0170*/  BSYNC.RECONVERGENT B1 ;  /* 0x0000000000017941 */ /* 0x000fea0003800200 */
.L_x_2:
[----:B------:R0:W1:Y:S02]  /*0180*/  I2F.F64 R2, R6 ;  /* 0x0000000600027312 */ /* 0x0000640000201c00 */
.L_x_1:
[----:B------:R-:W-:Y:S05]  /*0190*/  BSYNC.RECONVERGENT B0 ;  /* 0x0000000000007941 */ /* 0x000fea0003800200 */
.L_x_0:
[----:B------:R-:W2:Y:S01]  /*01a0*/  S2UR UR5, SR_CgaCtaId ;  /* 0x00000000000579c3 */ /* 0x000ea20000008800 */
[----:B------:R-:W-:Y:S01]  /*01b0*/  UMOV UR4, 0x400 ;  /* 0x0000040000047882 */ /* 0x000fe20000000000 */
[----:B------:R-:W-:Y:S01]  /*01c0*/  ISETP.GE.U32.AND P0, PT, R8, 0x2, PT ;  /* 0x000000020800780c */ /* 0x000fe20003f06070 */
[----:B--2---:R-:W-:-:S06]  /*01d0*/  ULEA UR4, UR5, UR4, 0x18 ;  /* 0x0000000405047291 */ /* 0x004fcc000f8ec0ff */
[----:B------:R-:W-:-:S05]  /*01e0*/  LEA R9, R11, UR4, 0x3 ;  /* 0x000000040b097c11 */ /* 0x000fca000f8e18ff */
[----:B-1----:R1:W-:Y:S01]  /*01f0*/  STS.64 [R9], R2 ;  /* 0x0000000209007388 */ /* 0x0023e20000000a00 */
[----:B------:R-:W-:Y:S06]  /*0200*/  BAR.SYNC.DEFER_BLOCKING 0x0 ;  /* 0x0000000000007b1d */ /* 0x000fec0000010000 */
[----:B------:R-:W-:Y:S05]  /*0210*/  @!P0 BRA `(.L_x_4) ;  /* 0x0000000000448947 */ /* 0x000fea0003800000 */
.L_x_7:
[--C-:B------:R-:W-:Y:S01]  /*0220*/  IMAD.MOV.U32 R0, RZ, RZ, R8.reuse ;  /* 0x000000ffff007224 */ /* 0x100fe200078e0008 */
[----:B------:R-:W-:Y:S01]  /*0230*/  SHF.R.U32.HI R8, RZ, 0x1, R8 ;  /* 0x00000001ff087819 */ /* 0x000fe20000011608 */
[----:B------:R-:W-:Y:S03]  /*0240*/  BSSY.RECONVERGENT B0, `(.L_x_5) ;  /* 0x000000b000007945 */ /* 0x000fe60003800200 */
[----:B------:R-:W-:-:S13]  /*0250*/  ISETP.GE.U32.AND P0, PT, R11, R8, PT ;  /* 0x000000080b00720c */ /* 0x000fda0003f06070 */
[----:B--2---:R-:W-:Y:S05]  /*0260*/  @P0 BRA `(.L_x_6) ;  /* 0x0000000000200947 */ /* 0x004fea0003800000 */
[----:B------:R-:W-:Y:S01]  /*0270*/  IMAD R13, R8, 0x8, R9 ;  /* 0x00000008080d7824 */ /* 0x000fe200078e0209 */
[----:B-1----:R-:W-:Y:S04]  /*0280*/  LDS.64 R2, [R9] ;  /* 0x0000000009027984 */ /* 0x002fe80000000a00 */
[----:B0-----:R-:W0:Y:S02]  /*0290*/  LDS.64 R6, [R13] ;  /* 0x000000000d067984 */ /* 0x001e240000000a00 */
[----:B0-----:R-:W-:-:S14]  /*02a0*/  DSETP.GEU.AND P0, PT, R2, R6, PT ;  /* 0x000000060200722a */ /* 0x001fdc0003f0e000 */
[----:B------:R-:W0:Y:S01]  /*02b0*/  @!P0 F2I.F64.TRUNC R4, R2 ;  /* 0x0000000200048311 */ /* 0x000e22000030d100 */
[----:B------:R2:W-:Y:S07]  /*02c0*/  @!P0 STS.64 [R9], R6 ;  /* 0x0000000609008388 */ /* 0x0005ee0000000a00 */
[----:B0-----:R-:W0:Y:S02]  /*02d0*/  @!P0 I2F.F64 R4, R4 ;  /* 0x0000000400048312 */ /* 0x001e240000201c00 */
[----:B0-----:R2:W-:Y:S02]  /*02e0*/  @!P0 STS.64 [R13], R4 ;  /* 0x000000040d008388 */ /* 0x0015e40000000a00 */
.L_x_6:
[----:B------:R-:W-:Y:S05]  /*02f0*/  BSYNC.RECONVERGENT B0 ;  /* 0x0000000000007941 */ /* 0x000fea0003800200 */
.L_x_5:
[----:B------:R-:W-:Y:S01]  /*0300*/  BAR.SYNC.DEFER_BLOCKING 0x0 ;  /* 0x0000000000007b1d */ /* 0x000fe20000010000 */
[----:B------:R-:W-:-:S13]  /*0310*/  ISETP.GT.U32.AND P0, PT, R0, 0x3, PT ;  /* 0x000000030000780c */ /* 0x000fda0003f04070 */
[----:B------:R-:W-:Y:S05]  /*0320*/  @P0 BRA `(.L_x_7) ;  /* 0xfffffffc00bc0947 */ /* 0x000fea000383ffff */
.L_x_4:
[----:B------:R-:W-:-:S13]  /*0330*/  ISETP.NE.AND P0, PT, R11, RZ, PT ;  /* 0x000000ff0b00720c */ /* 0x000fda0003f05270 */
[----:B------:R-:W-:Y:S05]  /*0340*/  @P0 EXIT ;  /* 0x000000000000094d */ /* 0x000fea0003800000 */
[----:B------:R-:W3:Y:S01]  /*0350*/  S2UR UR5, SR_CgaCtaId ;  /* 0x00000000000579c3 */ /* 0x000ee20000008800 */
[----:B------:R-:W-:-:S07]  /*0360*/  UMOV UR4, 0x400 ;  /* 0x0000040000047882 */ /* 0x000fce0000000000 */
[----:B--2---:R-:W2:Y:S01]  /*0370*/  LDC.64 R4, c[0x0][0x390] ;  /* 0x0000e400ff047b82 */ /* 0x004ea20000000a00 */
[----:B---3--:R-:W-:Y:S01]  /*0380*/  ULEA UR4, UR5, UR4, 0x18 ;  /* 0x0000000405047291 */ /* 0x008fe2000f8ec0ff */
[----:B--2---:R-:W-:-:S08]  /*0390*/  IMAD.WIDE.U32 R4, R10, 0x4, R4 ;  /* 0x000000040a047825 */ /* 0x004fd000078e0004 */
[----:B-1----:R-:W1:Y:S02]  /*03a0*/  LDS.64 R2, [UR4] ;  /* 0x00000004ff027984 */ /* 0x002e640008000a00 */
[----:B-1----:R-:W1:Y:S02]  /*03b0*/  F2I.F64.TRUNC R3, R2 ;  /* 0x0000000200037311 */ /* 0x002e64000030d100 */
[----:B-1----:R-:W-:Y:S01]  /*03c0*/  STG.E desc[UR6][R4.64], R3 ;  /* 0x0000000304007986 */ /* 0x002fe2000c101906 */
[----:B------:R-:W-:Y:S05]  /*03d0*/  EXIT ;  /* 0x000000000000794d */ /* 0x000fea0003800000 */
.L_x_8:
[----:B------:R-:W-:-:S00]  /*03e0*/  BRA `(.L_x_8) ;  /* 0xfffffffc00fc7947 */ /* 0x000fc0000383ffff */
[----:B------:R-:W-:-:S00]  /*03f0*/  NOP ;  /* 0x0000000000007918 */ /* 0x000fc00000000000 */
        /* <DEDUP_REMOVED lines=8> */
.L_x_9:


//--------------------- .nv.shared._Z11findLargestPiiS_ --------------------------
	.section	.nv.shared._Z11findLargestPiiS_,"aw",@nobits
	.sectionflags	@""
	.align	8
.nv.shared._Z11findLargestPiiS_:
	.zero		9216


//--------------------- .nv.shared.reserved.0     --------------------------
	.section	.nv.shared.reserved.0,"aw",@nobits
	.weak		__nv_reservedSMEM_offset_0_alias
	.size		__nv_reservedSMEM_offset_0_alias, 0, 64
	.other		__nv_reservedSMEM_offset_0_alias,@"STO_CUDA_RESERVED_SHARED STV_DEFAULT"
__nv_reservedSMEM_offset_0_alias:
	.zero		0
	.zero		64


//--------------------- .nv.constant0._Z11findLargestPiiS_ --------------------------
	.section	.nv.constant0._Z11findLargestPiiS_,"a",@progbits
	.sectionflags	@""
	.align	4
.nv.constant0._Z11findLargestPiiS_:
	.zero		920


//--------------------- SYMBOLS --------------------------

	.type		.nv.reservedSmem.offset0,@object
	.size		.nv.reservedSmem.offset0,0x4
	.type		.nv.reservedSmem.cap,@object
	.size		.nv.reservedSmem.cap,0x4
